	.headerflags	@"EF_CUDA_TEXMODE_UNIFIED EF_CUDA_64BIT_ADDRESS EF_CUDA_ACCELERATORS EF_CUDA_SM90 EF_CUDA_VIRTUAL_SM(EF_CUDA_SM90)"
	.elftype	@"ET_EXEC"


//--------------------- .nv.info                  --------------------------
	.section	.nv.info,"",@"SHT_CUDA_INFO"
	.align	4


	//----- nvinfo : EIATTR_REGCOUNT
	.align		4
        /*0000*/ 	.byte	0x04, 0x2f
        /*0002*/ 	.short	(.L_1 - .L_0)
	.align		4
.L_0:
        /*0004*/ 	.word	index@(triton_per_fused_add_clamp_div_mul_pow_rsub_sum_0)
        /*0008*/ 	.word	0x00000013


	//----- nvinfo : EIATTR_MIN_STACK_SIZE
	.align		4
.L_1:
        /*000c*/ 	.byte	0x04, 0x12
        /*000e*/ 	.short	(.L_3 - .L_2)
	.align		4
.L_2:
        /*0010*/ 	.word	index@(triton_per_fused_add_clamp_div_mul_pow_rsub_sum_0)
        /*0014*/ 	.word	0x00000000


	//----- nvinfo : EIATTR_FRAME_SIZE
	.align		4
.L_3:
        /*0018*/ 	.byte	0x04, 0x11
        /*001a*/ 	.short	(.L_5 - .L_4)
	.align		4
.L_4:
        /*001c*/ 	.word	index@(triton_per_fused_add_clamp_div_mul_pow_rsub_sum_0)
        /*0020*/ 	.word	0x00000000


	//----- nvinfo : EIATTR_MIN_STACK_SIZE
	.align		4
.L_5:
        /*0024*/ 	.byte	0x04, 0x12
        /*0026*/ 	.short	(.L_7 - .L_6)
	.align		4
.L_6:
        /*0028*/ 	.word	index@(triton_per_fused_add_clamp_div_mul_pow_rsub_sum_0)
        /*002c*/ 	.word	0x00000000
.L_7:


//--------------------- .nv.info.triton_per_fused_add_clamp_div_mul_pow_rsub_sum_0 --------------------------
	.section	.nv.info.triton_per_fused_add_clamp_div_mul_pow_rsub_sum_0,"",@"SHT_CUDA_INFO"
	.sectionflags	@""
	.align	4


	//----- nvinfo : EIATTR_CUDA_API_VERSION
	.align		4
        /*0000*/ 	.byte	0x04, 0x37
        /*0002*/ 	.short	(.L_9 - .L_8)
.L_8:
        /*0004*/ 	.word	0x0000007c


	//----- nvinfo : EIATTR_KPARAM_INFO
	.align		4
.L_9:
        /*0008*/ 	.byte	0x04, 0x17
        /*000a*/ 	.short	(.L_11 - .L_10)
.L_10:
        /*000c*/ 	.word	0x00000000
        /*0010*/ 	.short	0x0003
        /*0012*/ 	.short	0x0018
        /*0014*/ 	.byte	0x00, 0xf0, 0x11, 0x00


	//----- nvinfo : EIATTR_KPARAM_INFO
	.align		4
.L_11:
        /*0018*/ 	.byte	0x04, 0x17
        /*001a*/ 	.short	(.L_13 - .L_12)
.L_12:
        /*001c*/ 	.word	0x00000000
        /*0020*/ 	.short	0x0002
        /*0022*/ 	.short	0x0010
        /*0024*/ 	.byte	0x00, 0xf4, 0x21, 0x00


	//----- nvinfo : EIATTR_KPARAM_INFO
	.align		4
.L_13:
        /*0028*/ 	.byte	0x04, 0x17
        /*002a*/ 	.short	(.L_15 - .L_14)
.L_14:
        /*002c*/ 	.word	0x00000000
        /*0030*/ 	.short	0x0001
        /*0032*/ 	.short	0x0008
        /*0034*/ 	.byte	0x00, 0xf4, 0x21, 0x00


	//----- nvinfo : EIATTR_KPARAM_INFO
	.align		4
.L_15:
        /*0038*/ 	.byte	0x04, 0x17
        /*003a*/ 	.short	(.L_17 - .L_16)
.L_16:
        /*003c*/ 	.word	0x00000000
        /*0040*/ 	.short	0x0000
        /*0042*/ 	.short	0x0000
        /*0044*/ 	.byte	0x00, 0xf4, 0x21, 0x00


	//----- nvinfo : EIATTR_SPARSE_MMA_MASK
	.align		4
.L_17:
        /*0048*/ 	.byte	0x03, 0x50
        /*004a*/ 	.short	0x0000


	//----- nvinfo : EIATTR_MAXREG_COUNT
	.align		4
        /*004c*/ 	.byte	0x03, 0x1b
        /*004e*/ 	.short	0x00ff


	//----- nvinfo : EIATTR_COOP_GROUP_MASK_REGIDS
	.align		4
        /*0050*/ 	.byte	0x04, 0x29
        /*0052*/ 	.short	(.L_19 - .L_18)


	//   ....[0]....
.L_18:
        /*0054*/ 	.word	0xffffffff


	//   ....[1]....
        /*0058*/ 	.word	0xffffffff


	//   ....[2]....
        /*005c*/ 	.word	0xffffffff


	//   ....[3]....
        /*0060*/ 	.word	0xffffffff


	//   ....[4]....
        /*0064*/ 	.word	0xffffffff


	//   ....[5]....
        /*0068*/ 	.word	0xffffffff


	//----- nvinfo : EIATTR_COOP_GROUP_INSTR_OFFSETS
	.align		4
.L_19:
        /*006c*/ 	.byte	0x04, 0x28
        /*006e*/ 	.short	(.L_21 - .L_20)


	//   ....[0]....
.L_20:
        /*0070*/ 	.word	0x00000330


	//   ....[1]....
        /*0074*/ 	.word	0x00000350


	//   ....[2]....
        /*0078*/ 	.word	0x00000380


	//   ....[3]....
        /*007c*/ 	.word	0x000003b0


	//   ....[4]....
        /*0080*/ 	.word	0x000003e0


	//   ....[5]....
        /*0084*/ 	.word	0x00000450


	//----- nvinfo : EIATTR_EXIT_INSTR_OFFSETS
	.align		4
.L_21:
        /*0088*/ 	.byte	0x04, 0x1c
        /*008a*/ 	.short	(.L_23 - .L_22)


	//   ....[0]....
.L_22:
        /*008c*/ 	.word	0x000004c0


	//   ....[1]....
        /*0090*/ 	.word	0x00000510


	//----- nvinfo : EIATTR_REQNTID
	.align		4
.L_23:
        /*0094*/ 	.byte	0x04, 0x10
        /*0096*/ 	.short	(.L_25 - .L_24)
.L_24:
        /*0098*/ 	.word	0x00000040
        /*009c*/ 	.word	0x00000001
        /*00a0*/ 	.word	0x00000001


	//----- nvinfo : EIATTR_CBANK_PARAM_SIZE
	.align		4
.L_25:
        /*00a4*/ 	.byte	0x03, 0x19
        /*00a6*/ 	.short	0x001c


	//----- nvinfo : EIATTR_PARAM_CBANK
	.align		4
        /*00a8*/ 	.byte	0x04, 0x0a
        /*00aa*/ 	.short	(.L_27 - .L_26)
	.align		4
.L_26:
        /*00ac*/ 	.word	index@(.nv.constant0.triton_per_fused_add_clamp_div_mul_pow_rsub_sum_0)
        /*00b0*/ 	.short	0x0210
        /*00b2*/ 	.short	0x001c


	//----- nvinfo : EIATTR_SW_WAR
	.align		4
.L_27:
        /*00b4*/ 	.byte	0x04, 0x36
        /*00b6*/ 	.short	(.L_29 - .L_28)
.L_28:
        /*00b8*/ 	.word	0x00000008
.L_29:


//--------------------- .nv.callgraph             --------------------------
	.section	.nv.callgraph,"",@"SHT_CUDA_CALLGRAPH"
	.align	4
	.sectionentsize	8
	.align		4
        /*0000*/ 	.word	0x00000000
	.align		4
        /*0004*/ 	.word	0xffffffff
	.align		4
        /*0008*/ 	.word	0x00000000
	.align		4
        /*000c*/ 	.word	0xfffffffe
	.align		4
        /*0010*/ 	.word	0x00000000
	.align		4
        /*0014*/ 	.word	0xfffffffd
	.align		4
        /*0018*/ 	.word	0x00000000
	.align		4
        /*001c*/ 	.word	0xfffffffc


//--------------------- .text.triton_per_fused_add_clamp_div_mul_pow_rsub_sum_0 --------------------------
	.section	.text.triton_per_fused_add_clamp_div_mul_pow_rsub_sum_0,"ax",@progbits
	.sectionflags	@"SHF_BARRIERS=1"
	.align	128
        .global         triton_per_fused_add_clamp_div_mul_pow_rsub_sum_0
        .type           triton_per_fused_add_clamp_div_mul_pow_rsub_sum_0,@function
        .size           triton_per_fused_add_clamp_div_mul_pow_rsub_sum_0,(.L_x_1 - triton_per_fused_add_clamp_div_mul_pow_rsub_sum_0)
        .other          triton_per_fused_add_clamp_div_mul_pow_rsub_sum_0,@"STO_CUDA_ENTRY STV_DEFAULT"
triton_per_fused_add_clamp_div_mul_pow_rsub_sum_0:
.text.triton_per_fused_add_clamp_div_mul_pow_rsub_sum_0:
[----:B------:R-:W0:Y:S02]  /*0000*/  LDC R1, c[0x0][0x28] ;  /* 0x00000a00ff017b82 */ /* 0x000e240000000800 */
[----:B------:R-:W1:Y:S01]  /*0010*/  S2R R15, SR_TID.X ;  /* 0x00000000000f7919 */ /* 0x000e620000002100 */
[----:B------:R-:W2:Y:S01]  /*0020*/  LDC.64 R12, c[0x0][0x220] ;  /* 0x00008800ff0c7b82 */ /* 0x000ea20000000a00 */
[----:B------:R-:W-:-:S07]  /*0030*/  ULDC.64 UR6, c[0x0][0x208] ;  /* 0x0000820000067ab9 */ /* 0x000fce0000000a00 */
[----:B------:R-:W3:Y:S01]  /*0040*/  LDC.64 R8, c[0x0][0x218] ;  /* 0x00008600ff087b82 */ /* 0x000ee20000000a00 */
[----:B-1----:R-:W-:-:S04]  /*0050*/  SHF.L.U32 R0, R15, 0x2, RZ ;  /* 0x000000020f007819 */ /* 0x002fc800000006ff */
[----:B------:R-:W-:-:S05]  /*0060*/  LOP3.LUT R3, R0, 0xfc, RZ, 0xc0, !PT ;  /* 0x000000fc00037812 */ /* 0x000fca00078ec0ff */
[----:B--2---:R-:W-:-:S05]  /*0070*/  IMAD.WIDE.U32 R12, R3, 0x4, R12 ;  /* 0x00000004030c7825 */ /* 0x004fca00078e000c */
[----:B------:R-:W2:Y:S01]  /*0080*/  LDG.E.128 R4, desc[UR6][R12.64] ;  /* 0x000000060c047981 */ /* 0x000ea2000c1e1d00 */
[----:B---3--:R-:W-:-:S06]  /*0090*/  IMAD.WIDE.U32 R8, R3, 0x4, R8 ;  /* 0x0000000403087825 */ /* 0x008fcc00078e0008 */
[----:B------:R-:W3:Y:S01]  /*00a0*/  LDG.E.128 R8, desc[UR6][R8.64] ;  /* 0x0000000608087981 */ /* 0x000ee2000c1e1d00 */
[----:B------:R-:W1:Y:S01]  /*00b0*/  S2UR UR5, SR_CgaCtaId ;  /* 0x00000000000579c3 */ /* 0x000e620000008800 */
[----:B------:R-:W-:Y:S02]  /*00c0*/  UMOV UR4, 0x400 ;  /* 0x0000040000047882 */ /* 0x000fe40000000000 */
[----:B-1----:R-:W-:Y:S01]  /*00d0*/  UPRMT UR4, UR5, 0x654, UR4 ;  /* 0x0000065405047896 */ /* 0x002fe20008000004 */
[C---:B--2---:R-:W-:Y:S01]  /*00e0*/  FADD R14, -R4.reuse, 1 ;  /* 0x3f800000040e7421 */ /* 0x044fe20000000100 */
[----:B------:R-:W-:Y:S01]  /*00f0*/  FMUL R3, R4, R4 ;  /* 0x0000000404037220 */ /* 0x000fe20000400000 */
[----:B------:R-:W-:Y:S01]  /*0100*/  FADD R4, -R5, 1 ;  /* 0x3f80000005047421 */ /* 0x000fe20000000100 */
[----:B------:R-:W-:Y:S01]  /*0110*/  FADD R16, -R6, 1 ;  /* 0x3f80000006107421 */ /* 0x000fe20000000100 */
[----:B------:R-:W-:Y:S01]  /*0120*/  FMUL R12, R7, R7 ;  /* 0x00000007070c7220 */ /* 0x000fe20000400000 */
[----:B------:R-:W-:Y:S01]  /*0130*/  FSETP.GTU.AND P0, PT, R14, RZ, PT ;  /* 0x000000ff0e00720b */ /* 0x000fe20003f0c000 */
[----:B------:R-:W-:Y:S01]  /*0140*/  FMUL R5, R5, R5 ;  /* 0x0000000505057220 */ /* 0x000fe20000400000 */
[----:B------:R-:W-:Y:S01]  /*0150*/  FSETP.GTU.AND P1, PT, R4, RZ, PT ;  /* 0x000000ff0400720b */ /* 0x000fe20003f2c000 */
[----:B------:R-:W-:Y:S01]  /*0160*/  FMUL R6, R6, R6 ;  /* 0x0000000606067220 */ /* 0x000fe20000400000 */
[----:B------:R-:W-:-:S02]  /*0170*/  FSEL R14, R14, RZ, P0 ;  /* 0x000000ff0e0e7208 */ /* 0x000fc40000000000 */
[----:B------:R-:W-:Y:S02]  /*0180*/  FSETP.GTU.AND P0, PT, R16, RZ, PT ;  /* 0x000000ff1000720b */ /* 0x000fe40003f0c000 */
[----:B------:R-:W-:Y:S01]  /*0190*/  FSEL R4, R4, RZ, P1 ;  /* 0x000000ff04047208 */ /* 0x000fe20000800000 */
[----:B------:R-:W-:Y:S01]  /*01a0*/  FMUL R13, R14, R14 ;  /* 0x0000000e0e0d7220 */ /* 0x000fe20000400000 */
[----:B------:R-:W-:Y:S01]  /*01b0*/  FADD R14, -R7, 1 ;  /* 0x3f800000070e7421 */ /* 0x000fe20000000100 */
[----:B------:R-:W-:Y:S02]  /*01c0*/  FSEL R16, R16, RZ, P0 ;  /* 0x000000ff10107208 */ /* 0x000fe40000000000 */
[C---:B---3--:R-:W-:Y:S01]  /*01d0*/  FMUL R13, R8.reuse, R13 ;  /* 0x0000000d080d7220 */ /* 0x048fe20000400000 */
[----:B------:R-:W-:Y:S01]  /*01e0*/  FADD R8, -R8, 1 ;  /* 0x3f80000008087421 */ /* 0x000fe20000000100 */
[----:B------:R-:W-:Y:S01]  /*01f0*/  FSETP.GTU.AND P1, PT, R14, RZ, PT ;  /* 0x000000ff0e00720b */ /* 0x000fe20003f2c000 */
[----:B------:R-:W-:Y:S01]  /*0200*/  FMUL R4, R4, R4 ;  /* 0x0000000404047220 */ /* 0x000fe20000400000 */
[----:B------:R-:W-:Y:S01]  /*0210*/  FMUL R7, R16, R16 ;  /* 0x0000001010077220 */ /* 0x000fe20000400000 */
[----:B------:R-:W-:Y:S01]  /*0220*/  FFMA R8, R8, R3, R13 ;  /* 0x0000000308087223 */ /* 0x000fe2000000000d */
[----:B------:R-:W-:Y:S01]  /*0230*/  FSEL R14, R14, RZ, P1 ;  /* 0x000000ff0e0e7208 */ /* 0x000fe20000800000 */
[C---:B------:R-:W-:Y:S01]  /*0240*/  FMUL R3, R9.reuse, R4 ;  /* 0x0000000409037220 */ /* 0x040fe20000400000 */
[----:B------:R-:W-:Y:S01]  /*0250*/  FADD R4, -R9, 1 ;  /* 0x3f80000009047421 */ /* 0x000fe20000000100 */
[C---:B------:R-:W-:Y:S01]  /*0260*/  FMUL R16, R10.reuse, R7 ;  /* 0x000000070a107220 */ /* 0x040fe20000400000 */
[----:B------:R-:W-:Y:S01]  /*0270*/  FADD R7, -R10, 1 ;  /* 0x3f8000000a077421 */ /* 0x000fe20000000100 */
[----:B------:R-:W-:Y:S01]  /*0280*/  FMUL R14, R14, R14 ;  /* 0x0000000e0e0e7220 */ /* 0x000fe20000400000 */
[----:B------:R-:W-:Y:S01]  /*0290*/  FFMA R3, R4, R5, R3 ;  /* 0x0000000504037223 */ /* 0x000fe20000000003 */
[----:B------:R-:W-:Y:S01]  /*02a0*/  LOP3.LUT P0, RZ, R15, 0x1f, RZ, 0xc0, !PT ;  /* 0x0000001f0fff7812 */ /* 0x000fe2000780c0ff */
[----:B------:R-:W-:Y:S01]  /*02b0*/  FFMA R6, R7, R6, R16 ;  /* 0x0000000607067223 */ /* 0x000fe20000000010 */
[C---:B------:R-:W-:Y:S01]  /*02c0*/  FMUL R14, R11.reuse, R14 ;  /* 0x0000000e0b0e7220 */ /* 0x040fe20000400000 */
[----:B------:R-:W-:Y:S01]  /*02d0*/  FADD R11, -R11, 1 ;  /* 0x3f8000000b0b7421 */ /* 0x000fe20000000100 */
[----:B------:R-:W-:Y:S01]  /*02e0*/  FADD R3, R3, R8 ;  /* 0x0000000803037221 */ /* 0x000fe20000000000 */
[----:B------:R-:W-:-:S02]  /*02f0*/  ISETP.GE.AND P1, PT, R15, 0x2, PT ;  /* 0x000000020f00780c */ /* 0x000fc40003f26270 */
[----:B------:R-:W-:Y:S01]  /*0300*/  FFMA R11, R11, R12, R14 ;  /* 0x0000000c0b0b7223 */ /* 0x000fe2000000000e */
[----:B------:R-:W-:-:S04]  /*0310*/  FADD R6, R6, R3 ;  /* 0x0000000306067221 */ /* 0x000fc80000000000 */
[----:B------:R-:W-:-:S05]  /*0320*/  FADD R6, R11, R6 ;  /* 0x000000060b067221 */ /* 0x000fca0000000000 */
[----:B------:R-:W1:Y:S02]  /*0330*/  SHFL.BFLY PT, R3, R6, 0x10, 0x1f ;  /* 0x0e001f0006037f89 */ /* 0x000e6400000e0000 */
[----:B-1----:R-:W-:-:S05]  /*0340*/  FADD R3, R6, R3 ;  /* 0x0000000306037221 */ /* 0x002fca0000000000 */
[----:B------:R-:W1:Y:S02]  /*0350*/  SHFL.BFLY PT, R4, R3, 0x8, 0x1f ;  /* 0x0d001f0003047f89 */ /* 0x000e6400000e0000 */
[----:B-1----:R-:W-:Y:S01]  /*0360*/  FADD R4, R3, R4 ;  /* 0x0000000403047221 */ /* 0x002fe20000000000 */
[----:B------:R-:W-:-:S04]  /*0370*/  SHF.R.U32.HI R3, RZ, 0x3, R15 ;  /* 0x00000003ff037819 */ /* 0x000fc8000001160f */
[----:B------:R-:W1:Y:S02]  /*0380*/  SHFL.BFLY PT, R5, R4, 0x4, 0x1f ;  /* 0x0c801f0004057f89 */ /* 0x000e6400000e0000 */
[----:B-1----:R-:W-:Y:S01]  /*0390*/  FADD R5, R4, R5 ;  /* 0x0000000504057221 */ /* 0x002fe20000000000 */
[----:B------:R-:W-:-:S04]  /*03a0*/  LOP3.LUT R4, R3, 0x4, RZ, 0xc0, !PT ;  /* 0x0000000403047812 */ /* 0x000fc800078ec0ff */
[----:B------:R-:W1:Y:S02]  /*03b0*/  SHFL.BFLY PT, R8, R5, 0x2, 0x1f ;  /* 0x0c401f0005087f89 */ /* 0x000e6400000e0000 */
[----:B-1----:R-:W-:Y:S01]  /*03c0*/  FADD R8, R5, R8 ;  /* 0x0000000805087221 */ /* 0x002fe20000000000 */
[----:B------:R-:W-:-:S04]  /*03d0*/  LOP3.LUT R5, R15, 0x1, RZ, 0xc0, !PT ;  /* 0x000000010f057812 */ /* 0x000fc800078ec0ff */
[----:B------:R-:W1:Y:S02]  /*03e0*/  SHFL.BFLY PT, R7, R8, 0x1, 0x1f ;  /* 0x0c201f0008077f89 */ /* 0x000e6400000e0000 */
[----:B-1----:R-:W-:-:S05]  /*03f0*/  FADD R7, R8, R7 ;  /* 0x0000000708077221 */ /* 0x002fca0000000000 */
[----:B------:R-:W-:Y:S01]  /*0400*/  @!P0 STS [R4+UR4], R7 ;  /* 0x0000000704008988 */ /* 0x000fe20008000804 */
[----:B------:R-:W-:Y:S01]  /*0410*/  BAR.SYNC.DEFER_BLOCKING 0x0 ;  /* 0x0000000000007b1d */ /* 0x000fe20000010000 */
[----:B------:R-:W-:-:S04]  /*0420*/  ISETP.NE.U32.AND P0, PT, R5, 0x1, PT ;  /* 0x000000010500780c */ /* 0x000fc80003f05070 */
[----:B------:R-:W-:Y:S01]  /*0430*/  ISETP.LT.AND P0, PT, R15, 0x2, P0 ;  /* 0x000000020f00780c */ /* 0x000fe20000701270 */
[----:B------:R-:W1:Y:S04]  /*0440*/  @!P1 LDS R2, [R0+UR4] ;  /* 0x0000000400029984 */ /* 0x000e680008000800 */
[----:B-1----:R-:W1:Y:S02]  /*0450*/  SHFL.BFLY PT, R3, R2, 0x1, 0x1f ;  /* 0x0c201f0002037f89 */ /* 0x002e6400000e0000 */
[----:B-1----:R-:W-:-:S06]  /*0460*/  FADD R3, R2, R3 ;  /* 0x0000000302037221 */ /* 0x002fcc0000000000 */
[----:B------:R1:W-:Y:S01]  /*0470*/  @P0 STS [R0+UR4], R3 ;  /* 0x0000000300000988 */ /* 0x0003e20008000804 */
[----:B------:R-:W-:Y:S01]  /*0480*/  BAR.SYNC.DEFER_BLOCKING 0x0 ;  /* 0x0000000000007b1d */ /* 0x000fe20000010000 */
[----:B------:R-:W-:-:S05]  /*0490*/  LOP3.LUT P0, RZ, R15, 0x3f, RZ, 0xc0, !PT ;  /* 0x0000003f0fff7812 */ /* 0x000fca000780c0ff */
[----:B------:R-:W2:Y:S02]  /*04a0*/  LDS R5, [UR4] ;  /* 0x00000004ff057984 */ /* 0x000ea40008000800 */
[----:B------:R-:W-:Y:S06]  /*04b0*/  BAR.SYNC.DEFER_BLOCKING 0x0 ;  /* 0x0000000000007b1d */ /* 0x000fec0000010000 */
[----:B-1----:R-:W-:Y:S05]  /*04c0*/  @P0 EXIT ;  /* 0x000000000000094d */ /* 0x002fea0003800000 */
[----:B------:R-:W0:Y:S01]  /*04d0*/  LDC.64 R2, c[0x0][0x210] ;  /* 0x00008400ff027b82 */ /* 0x000e220000000a00 */
[----:B--2---:R-:W-:-:S04]  /*04e0*/  FADD R5, RZ, R5 ;  /* 0x00000005ff057221 */ /* 0x004fc80000000000 */
[----:B------:R-:W-:-:S05]  /*04f0*/  FMUL.D4 R5, R5, 0.5 ;  /* 0x3f00000005057820 */ /* 0x000fca0000200000 */
[----:B0-----:R-:W-:Y:S01]  /*0500*/  STG.E desc[UR6][R2.64], R5 ;  /* 0x0000000502007986 */ /* 0x001fe2000c101906 */
[----:B------:R-:W-:Y:S05]  /*0510*/  EXIT ;  /* 0x000000000000794d */ /* 0x000fea0003800000 */
.L_x_0:
[----:B------:R-:W-:-:S00]  /*0520*/  BRA `(.L_x_0) ;  /* 0xfffffffc00fc7947 */ /* 0x000fc0000383ffff */
[----:B------:R-:W-:-:S00]  /*0530*/  NOP ;  /* 0x0000000000007918 */ /* 0x000fc00000000000 */
        /* <DEDUP_REMOVED lines=12> */
.L_x_1:


//--------------------- .nv.shared.triton_per_fused_add_clamp_div_mul_pow_rsub_sum_0 --------------------------
	.section	.nv.shared.triton_per_fused_add_clamp_div_mul_pow_rsub_sum_0,"aw",@nobits
	.sectionflags	@""
	.align	16
	.zero		1024


//--------------------- .nv.constant0.triton_per_fused_add_clamp_div_mul_pow_rsub_sum_0 --------------------------
	.section	.nv.constant0.triton_per_fused_add_clamp_div_mul_pow_rsub_sum_0,"a",@progbits
	.sectionflags	@""
	.align	4
.nv.constant0.triton_per_fused_add_clamp_div_mul_pow_rsub_sum_0:
	.zero		556
